//
// Generated by NVIDIA NVVM Compiler
//
// Compiler Build ID: CL-36424714
// Cuda compilation tools, release 13.0, V13.0.88
// Based on NVVM 20.0.0
//

.version 9.0
.target sm_100
.address_size 64

	// .globl	_Z14hello_from_gpuv
.extern .func  (.param .b32 func_retval0) vprintf
(
	.param .b64 vprintf_param_0,
	.param .b64 vprintf_param_1
)
;
.global .align 1 .b8 $str[17] = {72, 101, 108, 108, 111, 32, 102, 114, 111, 109, 32, 71, 80, 85, 33, 10};

.visible .entry _Z14hello_from_gpuv()
{
	.reg .b32 	%r<3>;
	.reg .b64 	%rd<3>;

	mov.u64 	%rd1, $str;
	cvta.global.u64 	%rd2, %rd1;
	{ // callseq 0, 0
	.param .b64 param0;
	st.param.b64 	[param0], %rd2;
	.param .b64 param1;
	st.param.b64 	[param1], 0;
	.param .b32 retval0;
	call.uni (retval0), 
	vprintf, 
	(
	param0, 
	param1
	);
	ld.param.b32 	%r1, [retval0];
	} // callseq 0
	ret;

}


// ===== COMPILED SASS (sm_100) =====

	.target	sm_100

	.elftype	@"ET_EXEC"


//--------------------- .note.nv.tkinfo           --------------------------
	.section	.note.nv.tkinfo,"",@"SHT_NOTE"
	.sectionflags	@"SHF_NOTE_NV_TKINFO"
	.tkinfo
        /*0018*/ 	.word	0x00000002
        /*0030*/ 	.string	""
        /*0030*/ 	.string	"ptxas"
        /*0030*/ 	.string	"Cuda compilation tools, release 13.0, V13.0.88"
        /*0030*/ 	.string	"Build cuda_13.0.r13.0/compiler.36424714_0"
        /*0030*/ 	.string	"-arch sm_100 -m 64 "



//--------------------- .note.nv.cuinfo           --------------------------
	.section	.note.nv.cuinfo,"",@"SHT_NOTE"
	.sectionflags	@"SHF_NOTE_NV_CUINFO"
        /*0018*/ 	.short	0x0002
        /*001a*/ 	.short	0x0064
        /*001c*/ 	.short	0x0082
	.zero		2


//--------------------- .nv.info                  --------------------------
	.section	.nv.info,"",@"SHT_CUDA_INFO"
	.align	4


	//----- nvinfo : EIATTR_REGCOUNT
	.align		4
        /*0000*/ 	.byte	0x04, 0x2f
        /*0002*/ 	.short	(.L_2 - .L_1)
	.align		4
.L_1:
        /*0004*/ 	.word	index@(_Z14hello_from_gpuv)
        /*0008*/ 	.word	0x00000018


	//----- nvinfo : EIATTR_FRAME_SIZE
	.align		4
.L_2:
        /*000c*/ 	.byte	0x04, 0x11
        /*000e*/ 	.short	(.L_4 - .L_3)
	.align		4
.L_3:
        /*0010*/ 	.word	index@(_Z14hello_from_gpuv)
        /*0014*/ 	.word	0x00000000


	//----- nvinfo : EIATTR_MIN_STACK_SIZE
	.align		4
.L_4:
        /*0018*/ 	.byte	0x04, 0x12
        /*001a*/ 	.short	(.L_6 - .L_5)
	.align		4
.L_5:
        /*001c*/ 	.word	index@(_Z14hello_from_gpuv)
        /*0020*/ 	.word	0x00000000
.L_6:


//--------------------- .nv.compat                --------------------------
	.section	.nv.compat,"",@"SHT_CUDA_COMPAT_INFO"
	.align	4
        /*0000*/ 	.byte	0x02, 0x09, 0x00, 0x00, 0x02, 0x02, 0x01, 0x00, 0x02, 0x05, 0x05, 0x00, 0x03, 0x07, 0x01, 0x01
        /*0010*/ 	.byte	0x02, 0x03, 0x00, 0x00, 0x02, 0x06, 0x01, 0x00, 0x04, 0x0b, 0x08, 0x00, 0x09, 0x00, 0x00, 0x00
        /*0020*/ 	.byte	0x00, 0x00, 0x00, 0x00


//--------------------- .nv.info._Z14hello_from_gpuv --------------------------
	.section	.nv.info._Z14hello_from_gpuv,"",@"SHT_CUDA_INFO"
	.sectionflags	@""
	.align	4


	//----- nvinfo : EIATTR_CUDA_API_VERSION
	.align		4
        /*0000*/ 	.byte	0x04, 0x37
        /*0002*/ 	.short	(.L_8 - .L_7)
.L_7:
        /*0004*/ 	.word	0x00000082


	//----- nvinfo : EIATTR_SPARSE_MMA_MASK
	.align		4
.L_8:
        /*0008*/ 	.byte	0x03, 0x50
        /*000a*/ 	.short	0x0000


	//----- nvinfo : EIATTR_MAXREG_COUNT
	.align		4
        /*000c*/ 	.byte	0x03, 0x1b
        /*000e*/ 	.short	0x00ff


	//----- nvinfo : EIATTR_EXTERNS
	.align		4
        /*0010*/ 	.byte	0x04, 0x0f
        /*0012*/ 	.short	(.L_10 - .L_9)


	//   ....[0]....
	.align		4
.L_9:
        /*0014*/ 	.word	index@(vprintf)


	//----- nvinfo : EIATTR_MERCURY_ISA_VERSION
	.align		4
.L_10:
        /*0018*/ 	.byte	0x03, 0x5f
        /*001a*/ 	.short	0x0101


	//----- nvinfo : EIATTR_VRC_CTA_INIT_COUNT
	.align		4
        /*001c*/ 	.byte	0x02, 0x4a
	.zero		1
	.zero		1


	//----- nvinfo : EIATTR_SYSCALL_OFFSETS
	.align		4
        /*0020*/ 	.byte	0x04, 0x46
        /*0022*/ 	.short	(.L_12 - .L_11)


	//   ....[0]....
.L_11:
        /*0024*/ 	.word	0x00000080


	//----- nvinfo : EIATTR_EXIT_INSTR_OFFSETS
	.align		4
.L_12:
        /*0028*/ 	.byte	0x04, 0x1c
        /*002a*/ 	.short	(.L_14 - .L_13)


	//   ....[0]....
.L_13:
        /*002c*/ 	.word	0x00000090


	//----- nvinfo : EIATTR_SW_WAR
	.align		4
.L_14:
        /*0030*/ 	.byte	0x04, 0x36
        /*0032*/ 	.short	(.L_16 - .L_15)
.L_15:
        /*0034*/ 	.word	0x00000008
.L_16:


//--------------------- .nv.callgraph             --------------------------
	.section	.nv.callgraph,"",@"SHT_CUDA_CALLGRAPH"
	.align	4
	.sectionentsize	8
	.align		4
        /*0000*/ 	.word	0x00000000
	.align		4
        /*0004*/ 	.word	0xffffffff
	.align		4
        /*0008*/ 	.word	index@(_Z14hello_from_gpuv)
	.align		4
        /*000c*/ 	.word	index@(vprintf)
	.align		4
        /*0010*/ 	.word	0x00000000
	.align		4
        /*0014*/ 	.word	0xfffffffe
	.align		4
        /*0018*/ 	.word	0x00000000
	.align		4
        /*001c*/ 	.word	0xfffffffd
	.align		4
        /*0020*/ 	.word	0x00000000
	.align		4
        /*0024*/ 	.word	0xfffffffc


//--------------------- .nv.constant4             --------------------------
	.section	.nv.constant4,"a",@progbits
	.align	8
	.align		8
.nv.constant4:
        /*0000*/ 	.dword	vprintf
	.align		8
        /*0008*/ 	.dword	$str


//--------------------- .text._Z14hello_from_gpuv --------------------------
	.section	.text._Z14hello_from_gpuv,"ax",@progbits
	.align	128
        .global         _Z14hello_from_gpuv
        .type           _Z14hello_from_gpuv,@function
        .size           _Z14hello_from_gpuv,(.L_x_2 - _Z14hello_from_gpuv)
        .other          _Z14hello_from_gpuv,@"STO_CUDA_ENTRY STV_DEFAULT"
_Z14hello_from_gpuv:
.text._Z14hello_from_gpuv:
[----:B------:R-:W0:Y:S01]  /*0000*/  LDC R1, c[0x0][0x37c] ;  /* 0x0000df00ff017b82 */ /* 0x000e220000000800 */
[----:B------:R-:W-:Y:S01]  /*0010*/  MOV R0, 0x0 ;  /* 0x0000000000007802 */ /* 0x000fe20000000f00 */
[----:B------:R-:W1:Y:S01]  /*0020*/  LDCU.64 UR4, c[0x4][0x8] ;  /* 0x01000100ff0477ac */ /* 0x000e620008000a00 */
[----:B------:R-:W-:-:S05]  /*0030*/  CS2R R6, SRZ ;  /* 0x0000000000067805 */ /* 0x000fca000001ff00 */
[----:B------:R2:W3:Y:S01]  /*0040*/  LDC.64 R2, c[0x4][R0] ;  /* 0x0100000000027b82 */ /* 0x0004e20000000a00 */
[----:B-1----:R-:W-:Y:S02]  /*0050*/  IMAD.U32 R4, RZ, RZ, UR4 ;  /* 0x00000004ff047e24 */ /* 0x002fe4000f8e00ff */
[----:B--2---:R-:W-:-:S07]  /*0060*/  IMAD.U32 R5, RZ, RZ, UR5 ;  /* 0x00000005ff057e24 */ /* 0x004fce000f8e00ff */
[----:B------:R-:W-:-:S07]  /*0070*/  LEPC R20, `(.L_x_0) ;  /* 0x000000001014794e */ /* 0x000fce0000000000 */
[----:B0--3--:R-:W-:Y:S05]  /*0080*/  CALL.ABS.NOINC R2 ;  /* 0x0000000002007343 */ /* 0x009fea0003c00000 */
.L_x_0:
[----:B------:R-:W-:Y:S05]  /*0090*/  EXIT ;  /* 0x000000000000794d */ /* 0x000fea0003800000 */
.L_x_1:
[----:B------:R-:W-:-:S00]  /*00a0*/  BRA `(.L_x_1) ;  /* 0xfffffffc00fc7947 */ /* 0x000fc0000383ffff */
[----:B------:R-:W-:-:S00]  /*00b0*/  NOP ;  /* 0x0000000000007918 */ /* 0x000fc00000000000 */
        /* <DEDUP_REMOVED lines=12> */
.L_x_2:


//--------------------- .nv.global.init           --------------------------
	.section	.nv.global.init,"aw",@progbits
.nv.global.init:
	.type		$str,@object
	.size		$str,(.L_0 - $str)
$str:
        /*0000*/ 	.byte	0x48, 0x65, 0x6c, 0x6c, 0x6f, 0x20, 0x66, 0x72, 0x6f, 0x6d, 0x20, 0x47, 0x50, 0x55, 0x21, 0x0a
        /*0010*/ 	.byte	0x00
.L_0:


//--------------------- .nv.shared.reserved.0     --------------------------
	.section	.nv.shared.reserved.0,"aw",@nobits
	.weak		__nv_reservedSMEM_offset_0_alias
	.size		__nv_reservedSMEM_offset_0_alias, 0, 64
	.other		__nv_reservedSMEM_offset_0_alias,@"STO_CUDA_RESERVED_SHARED STV_DEFAULT"
__nv_reservedSMEM_offset_0_alias:
	.zero		0
	.zero		64


//--------------------- .nv.constant0._Z14hello_from_gpuv --------------------------
	.section	.nv.constant0._Z14hello_from_gpuv,"a",@progbits
	.sectionflags	@""
	.align	4
.nv.constant0._Z14hello_from_gpuv:
	.zero		896


//--------------------- SYMBOLS --------------------------

	.type		.nv.reservedSmem.offset0,@object
	.size		.nv.reservedSmem.offset0,0x4
	.type		vprintf,@function
